//
// Generated by NVIDIA NVVM Compiler
//
// Compiler Build ID: CL-36424714
// Cuda compilation tools, release 13.0, V13.0.88
// Based on NVVM 20.0.0
//

.version 9.0
.target sm_100
.address_size 64

	// .globl	_Z11hello_worldv
.extern .func  (.param .b32 func_retval0) vprintf
(
	.param .b64 vprintf_param_0,
	.param .b64 vprintf_param_1
)
;
.global .align 1 .b8 $str[24] = {72, 101, 108, 108, 111, 32, 77, 121, 32, 102, 105, 114, 115, 116, 32, 71, 80, 85, 32, 99, 111, 100, 101};

.visible .entry _Z11hello_worldv()
{
	.reg .b32 	%r<3>;
	.reg .b64 	%rd<3>;

	mov.u64 	%rd1, $str;
	cvta.global.u64 	%rd2, %rd1;
	{ // callseq 0, 0
	.param .b64 param0;
	st.param.b64 	[param0], %rd2;
	.param .b64 param1;
	st.param.b64 	[param1], 0;
	.param .b32 retval0;
	call.uni (retval0), 
	vprintf, 
	(
	param0, 
	param1
	);
	ld.param.b32 	%r1, [retval0];
	} // callseq 0
	ret;

}


// ===== COMPILED SASS (sm_100) =====

	.target	sm_100

	.elftype	@"ET_EXEC"


//--------------------- .note.nv.tkinfo           --------------------------
	.section	.note.nv.tkinfo,"",@"SHT_NOTE"
	.sectionflags	@"SHF_NOTE_NV_TKINFO"
	.tkinfo
        /*0018*/ 	.word	0x00000002
        /*0030*/ 	.string	""
        /*0030*/ 	.string	"ptxas"
        /*0030*/ 	.string	"Cuda compilation tools, release 13.0, V13.0.88"
        /*0030*/ 	.string	"Build cuda_13.0.r13.0/compiler.36424714_0"
        /*0030*/ 	.string	"-arch sm_100 -m 64 "



//--------------------- .note.nv.cuinfo           --------------------------
	.section	.note.nv.cuinfo,"",@"SHT_NOTE"
	.sectionflags	@"SHF_NOTE_NV_CUINFO"
        /*0018*/ 	.short	0x0002
        /*001a*/ 	.short	0x0064
        /*001c*/ 	.short	0x0082
	.zero		2


//--------------------- .nv.info                  --------------------------
	.section	.nv.info,"",@"SHT_CUDA_INFO"
	.align	4


	//----- nvinfo : EIATTR_REGCOUNT
	.align		4
        /*0000*/ 	.byte	0x04, 0x2f
        /*0002*/ 	.short	(.L_2 - .L_1)
	.align		4
.L_1:
        /*0004*/ 	.word	index@(_Z11hello_worldv)
        /*0008*/ 	.word	0x00000018


	//----- nvinfo : EIATTR_FRAME_SIZE
	.align		4
.L_2:
        /*000c*/ 	.byte	0x04, 0x11
        /*000e*/ 	.short	(.L_4 - .L_3)
	.align		4
.L_3:
        /*0010*/ 	.word	index@(_Z11hello_worldv)
        /*0014*/ 	.word	0x00000000


	//----- nvinfo : EIATTR_MIN_STACK_SIZE
	.align		4
.L_4:
        /*0018*/ 	.byte	0x04, 0x12
        /*001a*/ 	.short	(.L_6 - .L_5)
	.align		4
.L_5:
        /*001c*/ 	.word	index@(_Z11hello_worldv)
        /*0020*/ 	.word	0x00000000
.L_6:


//--------------------- .nv.compat                --------------------------
	.section	.nv.compat,"",@"SHT_CUDA_COMPAT_INFO"
	.align	4
        /*0000*/ 	.byte	0x02, 0x09, 0x00, 0x00, 0x02, 0x02, 0x01, 0x00, 0x02, 0x05, 0x05, 0x00, 0x03, 0x07, 0x01, 0x01
        /*0010*/ 	.byte	0x02, 0x03, 0x00, 0x00, 0x02, 0x06, 0x01, 0x00, 0x04, 0x0b, 0x08, 0x00, 0x09, 0x00, 0x00, 0x00
        /*0020*/ 	.byte	0x00, 0x00, 0x00, 0x00


//--------------------- .nv.info._Z11hello_worldv --------------------------
	.section	.nv.info._Z11hello_worldv,"",@"SHT_CUDA_INFO"
	.sectionflags	@""
	.align	4


	//----- nvinfo : EIATTR_CUDA_API_VERSION
	.align		4
        /*0000*/ 	.byte	0x04, 0x37
        /*0002*/ 	.short	(.L_8 - .L_7)
.L_7:
        /*0004*/ 	.word	0x00000082


	//----- nvinfo : EIATTR_SPARSE_MMA_MASK
	.align		4
.L_8:
        /*0008*/ 	.byte	0x03, 0x50
        /*000a*/ 	.short	0x0000


	//----- nvinfo : EIATTR_MAXREG_COUNT
	.align		4
        /*000c*/ 	.byte	0x03, 0x1b
        /*000e*/ 	.short	0x00ff


	//----- nvinfo : EIATTR_EXTERNS
	.align		4
        /*0010*/ 	.byte	0x04, 0x0f
        /*0012*/ 	.short	(.L_10 - .L_9)


	//   ....[0]....
	.align		4
.L_9:
        /*0014*/ 	.word	index@(vprintf)


	//----- nvinfo : EIATTR_MERCURY_ISA_VERSION
	.align		4
.L_10:
        /*0018*/ 	.byte	0x03, 0x5f
        /*001a*/ 	.short	0x0101


	//----- nvinfo : EIATTR_VRC_CTA_INIT_COUNT
	.align		4
        /*001c*/ 	.byte	0x02, 0x4a
	.zero		1
	.zero		1


	//----- nvinfo : EIATTR_SYSCALL_OFFSETS
	.align		4
        /*0020*/ 	.byte	0x04, 0x46
        /*0022*/ 	.short	(.L_12 - .L_11)


	//   ....[0]....
.L_11:
        /*0024*/ 	.word	0x00000080


	//----- nvinfo : EIATTR_EXIT_INSTR_OFFSETS
	.align		4
.L_12:
        /*0028*/ 	.byte	0x04, 0x1c
        /*002a*/ 	.short	(.L_14 - .L_13)


	//   ....[0]....
.L_13:
        /*002c*/ 	.word	0x00000090


	//----- nvinfo : EIATTR_SW_WAR
	.align		4
.L_14:
        /*0030*/ 	.byte	0x04, 0x36
        /*0032*/ 	.short	(.L_16 - .L_15)
.L_15:
        /*0034*/ 	.word	0x00000008
.L_16:


//--------------------- .nv.callgraph             --------------------------
	.section	.nv.callgraph,"",@"SHT_CUDA_CALLGRAPH"
	.align	4
	.sectionentsize	8
	.align		4
        /*0000*/ 	.word	0x00000000
	.align		4
        /*0004*/ 	.word	0xffffffff
	.align		4
        /*0008*/ 	.word	index@(_Z11hello_worldv)
	.align		4
        /*000c*/ 	.word	index@(vprintf)
	.align		4
        /*0010*/ 	.word	0x00000000
	.align		4
        /*0014*/ 	.word	0xfffffffe
	.align		4
        /*0018*/ 	.word	0x00000000
	.align		4
        /*001c*/ 	.word	0xfffffffd
	.align		4
        /*0020*/ 	.word	0x00000000
	.align		4
        /*0024*/ 	.word	0xfffffffc


//--------------------- .nv.constant4             --------------------------
	.section	.nv.constant4,"a",@progbits
	.align	8
	.align		8
.nv.constant4:
        /*0000*/ 	.dword	vprintf
	.align		8
        /*0008*/ 	.dword	$str


//--------------------- .text._Z11hello_worldv    --------------------------
	.section	.text._Z11hello_worldv,"ax",@progbits
	.align	128
        .global         _Z11hello_worldv
        .type           _Z11hello_worldv,@function
        .size           _Z11hello_worldv,(.L_x_2 - _Z11hello_worldv)
        .other          _Z11hello_worldv,@"STO_CUDA_ENTRY STV_DEFAULT"
_Z11hello_worldv:
.text._Z11hello_worldv:
[----:B------:R-:W0:Y:S01]  /*0000*/  LDC R1, c[0x0][0x37c] ;  /* 0x0000df00ff017b82 */ /* 0x000e220000000800 */
[----:B------:R-:W-:Y:S01]  /*0010*/  MOV R0, 0x0 ;  /* 0x0000000000007802 */ /* 0x000fe20000000f00 */
[----:B------:R-:W1:Y:S01]  /*0020*/  LDCU.64 UR4, c[0x4][0x8] ;  /* 0x01000100ff0477ac */ /* 0x000e620008000a00 */
[----:B------:R-:W-:-:S05]  /*0030*/  CS2R R6, SRZ ;  /* 0x0000000000067805 */ /* 0x000fca000001ff00 */
[----:B------:R2:W3:Y:S01]  /*0040*/  LDC.64 R2, c[0x4][R0] ;  /* 0x0100000000027b82 */ /* 0x0004e20000000a00 */
[----:B-1----:R-:W-:Y:S02]  /*0050*/  IMAD.U32 R4, RZ, RZ, UR4 ;  /* 0x00000004ff047e24 */ /* 0x002fe4000f8e00ff */
[----:B--2---:R-:W-:-:S07]  /*0060*/  IMAD.U32 R5, RZ, RZ, UR5 ;  /* 0x00000005ff057e24 */ /* 0x004fce000f8e00ff */
[----:B------:R-:W-:-:S07]  /*0070*/  LEPC R20, `(.L_x_0) ;  /* 0x000000001014794e */ /* 0x000fce0000000000 */
[----:B0--3--:R-:W-:Y:S05]  /*0080*/  CALL.ABS.NOINC R2 ;  /* 0x0000000002007343 */ /* 0x009fea0003c00000 */
.L_x_0:
[----:B------:R-:W-:Y:S05]  /*0090*/  EXIT ;  /* 0x000000000000794d */ /* 0x000fea0003800000 */
.L_x_1:
[----:B------:R-:W-:-:S00]  /*00a0*/  BRA `(.L_x_1) ;  /* 0xfffffffc00fc7947 */ /* 0x000fc0000383ffff */
[----:B------:R-:W-:-:S00]  /*00b0*/  NOP ;  /* 0x0000000000007918 */ /* 0x000fc00000000000 */
        /* <DEDUP_REMOVED lines=12> */
.L_x_2:


//--------------------- .nv.global.init           --------------------------
	.section	.nv.global.init,"aw",@progbits
.nv.global.init:
	.type		$str,@object
	.size		$str,(.L_0 - $str)
$str:
        /*0000*/ 	.byte	0x48, 0x65, 0x6c, 0x6c, 0x6f, 0x20, 0x4d, 0x79, 0x20, 0x66, 0x69, 0x72, 0x73, 0x74, 0x20, 0x47
        /*0010*/ 	.byte	0x50, 0x55, 0x20, 0x63, 0x6f, 0x64, 0x65, 0x00
.L_0:


//--------------------- .nv.shared.reserved.0     --------------------------
	.section	.nv.shared.reserved.0,"aw",@nobits
	.weak		__nv_reservedSMEM_offset_0_alias
	.size		__nv_reservedSMEM_offset_0_alias, 0, 64
	.other		__nv_reservedSMEM_offset_0_alias,@"STO_CUDA_RESERVED_SHARED STV_DEFAULT"
__nv_reservedSMEM_offset_0_alias:
	.zero		0
	.zero		64


//--------------------- .nv.constant0._Z11hello_worldv --------------------------
	.section	.nv.constant0._Z11hello_worldv,"a",@progbits
	.sectionflags	@""
	.align	4
.nv.constant0._Z11hello_worldv:
	.zero		896


//--------------------- SYMBOLS --------------------------

	.type		.nv.reservedSmem.offset0,@object
	.size		.nv.reservedSmem.offset0,0x4
	.type		vprintf,@function
